//
// Generated by NVIDIA NVVM Compiler
//
// Compiler Build ID: CL-36424714
// Cuda compilation tools, release 13.0, V13.0.88
// Based on NVVM 20.0.0
//

.version 9.0
.target sm_100
.address_size 64

	// .globl	_Z10scanKernelPfS_S_

.visible .entry _Z10scanKernelPfS_S_(
	.param .u64 .ptr .align 1 _Z10scanKernelPfS_S__param_0,
	.param .u64 .ptr .align 1 _Z10scanKernelPfS_S__param_1,
	.param .u64 .ptr .align 1 _Z10scanKernelPfS_S__param_2
)
{
	.reg .pred 	%p<7>;
	.reg .b32 	%r<7>;
	.reg .b32 	%f<14>;
	.reg .b64 	%rd<13>;

	ld.param.u64 	%rd3, [_Z10scanKernelPfS_S__param_0];
	ld.param.u64 	%rd5, [_Z10scanKernelPfS_S__param_1];
	ld.param.u64 	%rd4, [_Z10scanKernelPfS_S__param_2];
	cvta.to.global.u64 	%rd1, %rd5;
	mov.u32 	%r1, %ctaid.x;
	mov.u32 	%r2, %ntid.x;
	mov.u32 	%r3, %tid.x;
	mad.lo.s32 	%r4, %r1, %r2, %r3;
	setp.ne.s32 	%p1, %r4, 0;
	mul.wide.s32 	%rd6, %r4, 4;
	add.s64 	%rd2, %rd1, %rd6;
	@%p1 bra 	$L__BB0_2;
	mov.b32 	%r5, 0;
	st.global.u32 	[%rd1], %r5;
	bra.uni 	$L__BB0_3;
$L__BB0_2:
	cvta.to.global.u64 	%rd7, %rd3;
	add.s64 	%rd9, %rd7, %rd6;
	ld.global.f32 	%f5, [%rd9+-4];
	st.global.f32 	[%rd2], %f5;
$L__BB0_3:
	bar.sync 	0;
	setp.eq.s32 	%p2, %r3, 0;
	@%p2 bra 	$L__BB0_5;
	ld.global.f32 	%f13, [%rd2+-4];
$L__BB0_5:
	setp.eq.s32 	%p3, %r3, 0;
	bar.sync 	0;
	@%p3 bra 	$L__BB0_7;
	ld.global.f32 	%f7, [%rd2];
	add.f32 	%f8, %f13, %f7;
	st.global.f32 	[%rd2], %f8;
$L__BB0_7:
	bar.sync 	0;
	setp.lt.u32 	%p4, %r3, 2;
	@%p4 bra 	$L__BB0_9;
	ld.global.f32 	%f13, [%rd2+-8];
$L__BB0_9:
	setp.lt.u32 	%p5, %r3, 2;
	bar.sync 	0;
	@%p5 bra 	$L__BB0_11;
	ld.global.f32 	%f9, [%rd2];
	add.f32 	%f10, %f13, %f9;
	st.global.f32 	[%rd2], %f10;
$L__BB0_11:
	bar.sync 	0;
	add.s32 	%r6, %r2, -1;
	setp.ne.s32 	%p6, %r3, %r6;
	@%p6 bra 	$L__BB0_13;
	ld.global.f32 	%f11, [%rd2];
	cvta.to.global.u64 	%rd10, %rd4;
	mul.wide.u32 	%rd11, %r1, 4;
	add.s64 	%rd12, %rd10, %rd11;
	st.global.f32 	[%rd12], %f11;
$L__BB0_13:
	ret;

}
	// .globl	_Z11scanPartialPfS_
.visible .entry _Z11scanPartialPfS_(
	.param .u64 .ptr .align 1 _Z11scanPartialPfS__param_0,
	.param .u64 .ptr .align 1 _Z11scanPartialPfS__param_1
)
{
	.reg .pred 	%p<7>;
	.reg .b32 	%r<13>;
	.reg .b32 	%f<10>;
	.reg .b64 	%rd<11>;

	ld.param.u64 	%rd3, [_Z11scanPartialPfS__param_0];
	ld.param.u64 	%rd4, [_Z11scanPartialPfS__param_1];
	cvta.to.global.u64 	%rd1, %rd4;
	mov.u32 	%r7, %ctaid.x;
	mov.u32 	%r1, %ntid.x;
	mov.u32 	%r2, %tid.x;
	mad.lo.s32 	%r3, %r7, %r1, %r2;
	setp.ge.u32 	%p1, %r3, %r1;
	@%p1 bra 	$L__BB1_11;
	setp.ne.s32 	%p2, %r3, 0;
	mul.wide.u32 	%rd5, %r3, 4;
	add.s64 	%rd2, %rd1, %rd5;
	@%p2 bra 	$L__BB1_3;
	mov.b32 	%r9, 0;
	st.global.u32 	[%rd1], %r9;
	bra.uni 	$L__BB1_4;
$L__BB1_3:
	add.s32 	%r8, %r3, -1;
	cvta.to.global.u64 	%rd6, %rd3;
	mul.wide.u32 	%rd7, %r8, 4;
	add.s64 	%rd8, %rd6, %rd7;
	ld.global.f32 	%f4, [%rd8];
	st.global.f32 	[%rd2], %f4;
$L__BB1_4:
	bar.sync 	0;
	setp.lt.u32 	%p3, %r1, 2;
	@%p3 bra 	$L__BB1_11;
	shr.u32 	%r4, %r1, 1;
	mov.b32 	%r12, 1;
$L__BB1_6:
	setp.lt.u32 	%p4, %r2, %r12;
	@%p4 bra 	$L__BB1_8;
	sub.s32 	%r11, %r3, %r12;
	mul.wide.s32 	%rd9, %r11, 4;
	add.s64 	%rd10, %rd1, %rd9;
	ld.global.f32 	%f9, [%rd10];
$L__BB1_8:
	setp.lt.u32 	%p5, %r2, %r12;
	bar.sync 	0;
	@%p5 bra 	$L__BB1_10;
	ld.global.f32 	%f6, [%rd2];
	add.f32 	%f7, %f9, %f6;
	st.global.f32 	[%rd2], %f7;
$L__BB1_10:
	bar.sync 	0;
	shl.b32 	%r12, %r12, 1;
	setp.le.u32 	%p6, %r12, %r4;
	@%p6 bra 	$L__BB1_6;
$L__BB1_11:
	ret;

}


// ===== COMPILED SASS (sm_100) =====

	.target	sm_100

	.elftype	@"ET_EXEC"


//--------------------- .note.nv.tkinfo           --------------------------
	.section	.note.nv.tkinfo,"",@"SHT_NOTE"
	.sectionflags	@"SHF_NOTE_NV_TKINFO"
	.tkinfo
        /*0018*/ 	.word	0x00000002
        /*0030*/ 	.string	""
        /*0030*/ 	.string	"ptxas"
        /*0030*/ 	.string	"Cuda compilation tools, release 13.0, V13.0.88"
        /*0030*/ 	.string	"Build cuda_13.0.r13.0/compiler.36424714_0"
        /*0030*/ 	.string	"-arch sm_100 -m 64 "



//--------------------- .note.nv.cuinfo           --------------------------
	.section	.note.nv.cuinfo,"",@"SHT_NOTE"
	.sectionflags	@"SHF_NOTE_NV_CUINFO"
        /*0018*/ 	.short	0x0002
        /*001a*/ 	.short	0x0064
        /*001c*/ 	.short	0x0082
	.zero		2


//--------------------- .nv.info                  --------------------------
	.section	.nv.info,"",@"SHT_CUDA_INFO"
	.align	4


	//----- nvinfo : EIATTR_REGCOUNT
	.align		4
        /*0000*/ 	.byte	0x04, 0x2f
        /*0002*/ 	.short	(.L_1 - .L_0)
	.align		4
.L_0:
        /*0004*/ 	.word	index@(_Z10scanKernelPfS_S_)
        /*0008*/ 	.word	0x0000000e


	//----- nvinfo : EIATTR_FRAME_SIZE
	.align		4
.L_1:
        /*000c*/ 	.byte	0x04, 0x11
        /*000e*/ 	.short	(.L_3 - .L_2)
	.align		4
.L_2:
        /*0010*/ 	.word	index@(_Z10scanKernelPfS_S_)
        /*0014*/ 	.word	0x00000000


	//----- nvinfo : EIATTR_REGCOUNT
	.align		4
.L_3:
        /*0018*/ 	.byte	0x04, 0x2f
        /*001a*/ 	.short	(.L_5 - .L_4)
	.align		4
.L_4:
        /*001c*/ 	.word	index@(_Z11scanPartialPfS_)
        /*0020*/ 	.word	0x0000000e


	//----- nvinfo : EIATTR_FRAME_SIZE
	.align		4
.L_5:
        /*0024*/ 	.byte	0x04, 0x11
        /*0026*/ 	.short	(.L_7 - .L_6)
	.align		4
.L_6:
        /*0028*/ 	.word	index@(_Z11scanPartialPfS_)
        /*002c*/ 	.word	0x00000000


	//----- nvinfo : EIATTR_MIN_STACK_SIZE
	.align		4
.L_7:
        /*0030*/ 	.byte	0x04, 0x12
        /*0032*/ 	.short	(.L_9 - .L_8)
	.align		4
.L_8:
        /*0034*/ 	.word	index@(_Z11scanPartialPfS_)
        /*0038*/ 	.word	0x00000000


	//----- nvinfo : EIATTR_MIN_STACK_SIZE
	.align		4
.L_9:
        /*003c*/ 	.byte	0x04, 0x12
        /*003e*/ 	.short	(.L_11 - .L_10)
	.align		4
.L_10:
        /*0040*/ 	.word	index@(_Z10scanKernelPfS_S_)
        /*0044*/ 	.word	0x00000000
.L_11:


//--------------------- .nv.compat                --------------------------
	.section	.nv.compat,"",@"SHT_CUDA_COMPAT_INFO"
	.align	4
        /*0000*/ 	.byte	0x02, 0x09, 0x00, 0x00, 0x02, 0x02, 0x01, 0x00, 0x02, 0x05, 0x05, 0x00, 0x03, 0x07, 0x01, 0x01
        /*0010*/ 	.byte	0x02, 0x03, 0x00, 0x00, 0x02, 0x06, 0x01, 0x00, 0x04, 0x0b, 0x08, 0x00, 0x09, 0x00, 0x00, 0x00
        /*0020*/ 	.byte	0x00, 0x00, 0x00, 0x00


//--------------------- .nv.info._Z11scanPartialPfS_ --------------------------
	.section	.nv.info._Z11scanPartialPfS_,"",@"SHT_CUDA_INFO"
	.sectionflags	@""
	.align	4


	//----- nvinfo : EIATTR_CUDA_API_VERSION
	.align		4
        /*0000*/ 	.byte	0x04, 0x37
        /*0002*/ 	.short	(.L_13 - .L_12)
.L_12:
        /*0004*/ 	.word	0x00000082


	//----- nvinfo : EIATTR_KPARAM_INFO
	.align		4
.L_13:
        /*0008*/ 	.byte	0x04, 0x17
        /*000a*/ 	.short	(.L_15 - .L_14)
.L_14:
        /*000c*/ 	.word	0x00000000
        /*0010*/ 	.short	0x0001
        /*0012*/ 	.short	0x0008
        /*0014*/ 	.byte	0x00, 0xf5, 0x21, 0x00


	//----- nvinfo : EIATTR_KPARAM_INFO
	.align		4
.L_15:
        /*0018*/ 	.byte	0x04, 0x17
        /*001a*/ 	.short	(.L_17 - .L_16)
.L_16:
        /*001c*/ 	.word	0x00000000
        /*0020*/ 	.short	0x0000
        /*0022*/ 	.short	0x0000
        /*0024*/ 	.byte	0x00, 0xf5, 0x21, 0x00


	//----- nvinfo : EIATTR_SPARSE_MMA_MASK
	.align		4
.L_17:
        /*0028*/ 	.byte	0x03, 0x50
        /*002a*/ 	.short	0x0000


	//----- nvinfo : EIATTR_MAXREG_COUNT
	.align		4
        /*002c*/ 	.byte	0x03, 0x1b
        /*002e*/ 	.short	0x00ff


	//----- nvinfo : EIATTR_NUM_BARRIERS
	.align		4
        /*0030*/ 	.byte	0x02, 0x4c
        /*0032*/ 	.byte	0x01
	.zero		1


	//----- nvinfo : EIATTR_MERCURY_ISA_VERSION
	.align		4
        /*0034*/ 	.byte	0x03, 0x5f
        /*0036*/ 	.short	0x0101


	//----- nvinfo : EIATTR_VRC_CTA_INIT_COUNT
	.align		4
        /*0038*/ 	.byte	0x02, 0x4a
	.zero		1
	.zero		1


	//----- nvinfo : EIATTR_EXIT_INSTR_OFFSETS
	.align		4
        /*003c*/ 	.byte	0x04, 0x1c
        /*003e*/ 	.short	(.L_19 - .L_18)


	//   ....[0]....
.L_18:
        /*0040*/ 	.word	0x00000060


	//   ....[1]....
        /*0044*/ 	.word	0x00000140


	//   ....[2]....
        /*0048*/ 	.word	0x00000240


	//----- nvinfo : EIATTR_CBANK_PARAM_SIZE
	.align		4
.L_19:
        /*004c*/ 	.byte	0x03, 0x19
        /*004e*/ 	.short	0x0010


	//----- nvinfo : EIATTR_PARAM_CBANK
	.align		4
        /*0050*/ 	.byte	0x04, 0x0a
        /*0052*/ 	.short	(.L_21 - .L_20)
	.align		4
.L_20:
        /*0054*/ 	.word	index@(.nv.constant0._Z11scanPartialPfS_)
        /*0058*/ 	.short	0x0380
        /*005a*/ 	.short	0x0010


	//----- nvinfo : EIATTR_SW_WAR
	.align		4
.L_21:
        /*005c*/ 	.byte	0x04, 0x36
        /*005e*/ 	.short	(.L_23 - .L_22)
.L_22:
        /*0060*/ 	.word	0x00000008
.L_23:


//--------------------- .nv.info._Z10scanKernelPfS_S_ --------------------------
	.section	.nv.info._Z10scanKernelPfS_S_,"",@"SHT_CUDA_INFO"
	.sectionflags	@""
	.align	4


	//----- nvinfo : EIATTR_CUDA_API_VERSION
	.align		4
        /*0000*/ 	.byte	0x04, 0x37
        /*0002*/ 	.short	(.L_25 - .L_24)
.L_24:
        /*0004*/ 	.word	0x00000082


	//----- nvinfo : EIATTR_KPARAM_INFO
	.align		4
.L_25:
        /*0008*/ 	.byte	0x04, 0x17
        /*000a*/ 	.short	(.L_27 - .L_26)
.L_26:
        /*000c*/ 	.word	0x00000000
        /*0010*/ 	.short	0x0002
        /*0012*/ 	.short	0x0010
        /*0014*/ 	.byte	0x00, 0xf5, 0x21, 0x00


	//----- nvinfo : EIATTR_KPARAM_INFO
	.align		4
.L_27:
        /*0018*/ 	.byte	0x04, 0x17
        /*001a*/ 	.short	(.L_29 - .L_28)
.L_28:
        /*001c*/ 	.word	0x00000000
        /*0020*/ 	.short	0x0001
        /*0022*/ 	.short	0x0008
        /*0024*/ 	.byte	0x00, 0xf5, 0x21, 0x00


	//----- nvinfo : EIATTR_KPARAM_INFO
	.align		4
.L_29:
        /*0028*/ 	.byte	0x04, 0x17
        /*002a*/ 	.short	(.L_31 - .L_30)
.L_30:
        /*002c*/ 	.word	0x00000000
        /*0030*/ 	.short	0x0000
        /*0032*/ 	.short	0x0000
        /*0034*/ 	.byte	0x00, 0xf5, 0x21, 0x00


	//----- nvinfo : EIATTR_SPARSE_MMA_MASK
	.align		4
.L_31:
        /*0038*/ 	.byte	0x03, 0x50
        /*003a*/ 	.short	0x0000


	//----- nvinfo : EIATTR_MAXREG_COUNT
	.align		4
        /*003c*/ 	.byte	0x03, 0x1b
        /*003e*/ 	.short	0x00ff


	//----- nvinfo : EIATTR_NUM_BARRIERS
	.align		4
        /*0040*/ 	.byte	0x02, 0x4c
        /*0042*/ 	.byte	0x01
	.zero		1


	//----- nvinfo : EIATTR_MERCURY_ISA_VERSION
	.align		4
        /*0044*/ 	.byte	0x03, 0x5f
        /*0046*/ 	.short	0x0101


	//----- nvinfo : EIATTR_VRC_CTA_INIT_COUNT
	.align		4
        /*0048*/ 	.byte	0x02, 0x4a
	.zero		1
	.zero		1


	//----- nvinfo : EIATTR_EXIT_INSTR_OFFSETS
	.align		4
        /*004c*/ 	.byte	0x04, 0x1c
        /*004e*/ 	.short	(.L_33 - .L_32)


	//   ....[0]....
.L_32:
        /*0050*/ 	.word	0x00000200


	//   ....[1]....
        /*0054*/ 	.word	0x00000250


	//----- nvinfo : EIATTR_CBANK_PARAM_SIZE
	.align		4
.L_33:
        /*0058*/ 	.byte	0x03, 0x19
        /*005a*/ 	.short	0x0018


	//----- nvinfo : EIATTR_PARAM_CBANK
	.align		4
        /*005c*/ 	.byte	0x04, 0x0a
        /*005e*/ 	.short	(.L_35 - .L_34)
	.align		4
.L_34:
        /*0060*/ 	.word	index@(.nv.constant0._Z10scanKernelPfS_S_)
        /*0064*/ 	.short	0x0380
        /*0066*/ 	.short	0x0018


	//----- nvinfo : EIATTR_SW_WAR
	.align		4
.L_35:
        /*0068*/ 	.byte	0x04, 0x36
        /*006a*/ 	.short	(.L_37 - .L_36)
.L_36:
        /*006c*/ 	.word	0x00000008
.L_37:


//--------------------- .nv.callgraph             --------------------------
	.section	.nv.callgraph,"",@"SHT_CUDA_CALLGRAPH"
	.align	4
	.sectionentsize	8
	.align		4
        /*0000*/ 	.word	0x00000000
	.align		4
        /*0004*/ 	.word	0xffffffff
	.align		4
        /*0008*/ 	.word	0x00000000
	.align		4
        /*000c*/ 	.word	0xfffffffe
	.align		4
        /*0010*/ 	.word	0x00000000
	.align		4
        /*0014*/ 	.word	0xfffffffd
	.align		4
        /*0018*/ 	.word	0x00000000
	.align		4
        /*001c*/ 	.word	0xfffffffc


//--------------------- .text._Z11scanPartialPfS_ --------------------------
	.section	.text._Z11scanPartialPfS_,"ax",@progbits
	.align	128
        .global         _Z11scanPartialPfS_
        .type           _Z11scanPartialPfS_,@function
        .size           _Z11scanPartialPfS_,(.L_x_3 - _Z11scanPartialPfS_)
        .other          _Z11scanPartialPfS_,@"STO_CUDA_ENTRY STV_DEFAULT"
_Z11scanPartialPfS_:
.text._Z11scanPartialPfS_:
[----:B------:R-:W-:Y:S01]  /*0000*/  LDC R1, c[0x0][0x37c] ;  /* 0x0000df00ff017b82 */ /* 0x000fe20000000800 */
[----:B------:R-:W0:Y:S07]  /*0010*/  S2R R11, SR_TID.X ;  /* 0x00000000000b7919 */ /* 0x000e2e0000002100 */
[----:B------:R-:W0:Y:S08]  /*0020*/  S2UR UR4, SR_CTAID.X ;  /* 0x00000000000479c3 */ /* 0x000e300000002500 */
[----:B------:R-:W0:Y:S02]  /*0030*/  LDC R0, c[0x0][0x360] ;  /* 0x0000d800ff007b82 */ /* 0x000e240000000800 */
[----:B0-----:R-:W-:-:S05]  /*0040*/  IMAD R9, R0, UR4, R11 ;  /* 0x0000000400097c24 */ /* 0x001fca000f8e020b */
[----:B------:R-:W-:-:S13]  /*0050*/  ISETP.GE.U32.AND P0, PT, R9, R0, PT ;  /* 0x000000000900720c */ /* 0x000fda0003f06070 */
[----:B------:R-:W-:Y:S05]  /*0060*/  @P0 EXIT ;  /* 0x000000000000094d */ /* 0x000fea0003800000 */
[----:B------:R-:W-:Y:S01]  /*0070*/  ISETP.NE.AND P0, PT, R9, RZ, PT ;  /* 0x000000ff0900720c */ /* 0x000fe20003f05270 */
[----:B------:R-:W0:-:S12]  /*0080*/  LDCU.64 UR6, c[0x0][0x358] ;  /* 0x00006b00ff0677ac */ /* 0x000e180008000a00 */
[----:B------:R-:W1:Y:S01]  /*0090*/  @P0 LDC.64 R6, c[0x0][0x380] ;  /* 0x0000e000ff060b82 */ /* 0x000e620000000a00 */
[----:B------:R-:W-:-:S07]  /*00a0*/  @P0 VIADD R3, R9, 0xffffffff ;  /* 0xffffffff09030836 */ /* 0x000fce0000000000 */
[----:B------:R-:W0:Y:S01]  /*00b0*/  @!P0 LDC.64 R4, c[0x0][0x388] ;  /* 0x0000e200ff048b82 */ /* 0x000e220000000a00 */
[----:B-1----:R-:W-:-:S07]  /*00c0*/  @P0 IMAD.WIDE.U32 R6, R3, 0x4, R6 ;  /* 0x0000000403060825 */ /* 0x002fce00078e0006 */
[----:B------:R-:W1:Y:S01]  /*00d0*/  LDC.64 R2, c[0x0][0x388] ;  /* 0x0000e200ff027b82 */ /* 0x000e620000000a00 */
[----:B0-----:R0:W-:Y:S04]  /*00e0*/  @!P0 STG.E desc[UR6][R4.64], RZ ;  /* 0x000000ff04008986 */ /* 0x0011e8000c101906 */
[----:B------:R-:W2:Y:S01]  /*00f0*/  @P0 LDG.E R7, desc[UR6][R6.64] ;  /* 0x0000000606070981 */ /* 0x000ea2000c1e1900 */
[----:B-1----:R-:W-:-:S05]  /*0100*/  IMAD.WIDE.U32 R2, R9, 0x4, R2 ;  /* 0x0000000409027825 */ /* 0x002fca00078e0002 */
[----:B--2---:R0:W-:Y:S01]  /*0110*/  @P0 STG.E desc[UR6][R2.64], R7 ;  /* 0x0000000702000986 */ /* 0x0041e2000c101906 */
[----:B------:R-:W-:Y:S01]  /*0120*/  BAR.SYNC.DEFER_BLOCKING 0x0 ;  /* 0x0000000000007b1d */ /* 0x000fe20000010000 */
[----:B------:R-:W-:-:S13]  /*0130*/  ISETP.GE.U32.AND P0, PT, R0, 0x2, PT ;  /* 0x000000020000780c */ /* 0x000fda0003f06070 */
[----:B0-----:R-:W-:Y:S05]  /*0140*/  @!P0 EXIT ;  /* 0x000000000000894d */ /* 0x001fea0003800000 */
[----:B------:R-:W-:Y:S01]  /*0150*/  SHF.R.U32.HI R0, RZ, 0x1, R0 ;  /* 0x00000001ff007819 */ /* 0x000fe20000011600 */
[----:B------:R-:W-:-:S06]  /*0160*/  UMOV UR4, 0x1 ;  /* 0x0000000100047882 */ /* 0x000fcc0000000000 */
.L_x_0:
[----:B------:R-:W-:-:S13]  /*0170*/  ISETP.GE.U32.AND P0, PT, R11, UR4, PT ;  /* 0x000000040b007c0c */ /* 0x000fda000bf06070 */
[----:B------:R-:W0:Y:S01]  /*0180*/  @P0 LDC.64 R4, c[0x0][0x388] ;  /* 0x0000e200ff040b82 */ /* 0x000e220000000a00 */
[----:B------:R-:W-:-:S05]  /*0190*/  @P0 IADD3 R7, PT, PT, R9, -UR4, RZ ;  /* 0x8000000409070c10 */ /* 0x000fca000fffe0ff */
[----:B0-----:R-:W-:-:S05]  /*01a0*/  @P0 IMAD.WIDE R4, R7, 0x4, R4 ;  /* 0x0000000407040825 */ /* 0x001fca00078e0204 */
[----:B------:R-:W2:Y:S01]  /*01b0*/  @P0 LDG.E R6, desc[UR6][R4.64] ;  /* 0x0000000604060981 */ /* 0x000ea2000c1e1900 */
[----:B------:R-:W-:Y:S06]  /*01c0*/  BAR.SYNC.DEFER_BLOCKING 0x0 ;  /* 0x0000000000007b1d */ /* 0x000fec0000010000 */
[----:B------:R-:W2:Y:S01]  /*01d0*/  @P0 LDG.E R7, desc[UR6][R2.64] ;  /* 0x0000000602070981 */ /* 0x000ea2000c1e1900 */
[----:B------:R-:W-:Y:S01]  /*01e0*/  USHF.L.U32 UR4, UR4, 0x1, URZ ;  /* 0x0000000104047899 */ /* 0x000fe200080006ff */
[----:B--2---:R-:W-:-:S05]  /*01f0*/  @P0 FADD R7, R6, R7 ;  /* 0x0000000706070221 */ /* 0x004fca0000000000 */
[----:B------:R0:W-:Y:S01]  /*0200*/  @P0 STG.E desc[UR6][R2.64], R7 ;  /* 0x0000000702000986 */ /* 0x0001e2000c101906 */
[----:B------:R-:W-:Y:S01]  /*0210*/  BAR.SYNC.DEFER_BLOCKING 0x0 ;  /* 0x0000000000007b1d */ /* 0x000fe20000010000 */
[----:B------:R-:W-:-:S13]  /*0220*/  ISETP.LT.U32.AND P0, PT, R0, UR4, PT ;  /* 0x0000000400007c0c */ /* 0x000fda000bf01070 */
[----:B0-----:R-:W-:Y:S05]  /*0230*/  @!P0 BRA `(.L_x_0) ;  /* 0xfffffffc00cc8947 */ /* 0x001fea000383ffff */
[----:B------:R-:W-:Y:S05]  /*0240*/  EXIT ;  /* 0x000000000000794d */ /* 0x000fea0003800000 */
.L_x_1:
[----:B------:R-:W-:-:S00]  /*0250*/  BRA `(.L_x_1) ;  /* 0xfffffffc00fc7947 */ /* 0x000fc0000383ffff */
[----:B------:R-:W-:-:S00]  /*0260*/  NOP ;  /* 0x0000000000007918 */ /* 0x000fc00000000000 */
        /* <DEDUP_REMOVED lines=9> */
.L_x_3:


//--------------------- .text._Z10scanKernelPfS_S_ --------------------------
	.section	.text._Z10scanKernelPfS_S_,"ax",@progbits
	.align	128
        .global         _Z10scanKernelPfS_S_
        .type           _Z10scanKernelPfS_S_,@function
        .size           _Z10scanKernelPfS_S_,(.L_x_4 - _Z10scanKernelPfS_S_)
        .other          _Z10scanKernelPfS_S_,@"STO_CUDA_ENTRY STV_DEFAULT"
_Z10scanKernelPfS_S_:
.text._Z10scanKernelPfS_S_:
[----:B------:R-:W-:Y:S01]  /*0000*/  LDC R1, c[0x0][0x37c] ;  /* 0x0000df00ff017b82 */ /* 0x000fe20000000800 */
[----:B------:R-:W0:Y:S01]  /*0010*/  S2R R8, SR_TID.X ;  /* 0x0000000000087919 */ /* 0x000e220000002100 */
[----:B------:R-:W0:Y:S06]  /*0020*/  LDCU UR4, c[0x0][0x360] ;  /* 0x00006c00ff0477ac */ /* 0x000e2c0008000800 */
[----:B------:R-:W1:Y:S01]  /*0030*/  LDC.64 R2, c[0x0][0x388] ;  /* 0x0000e200ff027b82 */ /* 0x000e620000000a00 */
[----:B------:R-:W0:Y:S01]  /*0040*/  S2R R11, SR_CTAID.X ;  /* 0x00000000000b7919 */ /* 0x000e220000002500 */
[----:B------:R-:W2:Y:S01]  /*0050*/  LDCU.64 UR6, c[0x0][0x358] ;  /* 0x00006b00ff0677ac */ /* 0x000ea20008000a00 */
[----:B0-----:R-:W-:-:S05]  /*0060*/  IMAD R9, R11, UR4, R8 ;  /* 0x000000040b097c24 */ /* 0x001fca000f8e0208 */
[----:B------:R-:W-:-:S13]  /*0070*/  ISETP.NE.AND P1, PT, R9, RZ, PT ;  /* 0x000000ff0900720c */ /* 0x000fda0003f25270 */
[----:B------:R-:W0:Y:S08]  /*0080*/  @P1 LDC.64 R6, c[0x0][0x380] ;  /* 0x0000e000ff061b82 */ /* 0x000e300000000a00 */
[----:B------:R-:W2:Y:S01]  /*0090*/  @!P1 LDC.64 R4, c[0x0][0x388] ;  /* 0x0000e200ff049b82 */ /* 0x000ea20000000a00 */
[C---:B0-----:R-:W-:Y:S01]  /*00a0*/  @P1 IMAD.WIDE R6, R9.reuse, 0x4, R6 ;  /* 0x0000000409061825 */ /* 0x041fe200078e0206 */
[----:B--2---:R0:W-:Y:S05]  /*00b0*/  @!P1 STG.E desc[UR6][R4.64], RZ ;  /* 0x000000ff04009986 */ /* 0x0041ea000c101906 */
[----:B------:R-:W2:Y:S01]  /*00c0*/  @P1 LDG.E R7, desc[UR6][R6.64+-0x4] ;  /* 0xfffffc0606071981 */ /* 0x000ea2000c1e1900 */
[----:B-1----:R-:W-:Y:S01]  /*00d0*/  IMAD.WIDE R2, R9, 0x4, R2 ;  /* 0x0000000409027825 */ /* 0x002fe200078e0202 */
[----:B------:R-:W-:-:S04]  /*00e0*/  ISETP.NE.AND P0, PT, R8, RZ, PT ;  /* 0x000000ff0800720c */ /* 0x000fc80003f05270 */
[----:B--2---:R1:W-:Y:S01]  /*00f0*/  @P1 STG.E desc[UR6][R2.64], R7 ;  /* 0x0000000702001986 */ /* 0x0043e2000c101906 */
[----:B------:R-:W-:Y:S08]  /*0100*/  BAR.SYNC.DEFER_BLOCKING 0x0 ;  /* 0x0000000000007b1d */ /* 0x000ff00000010000 */
[----:B------:R-:W2:Y:S01]  /*0110*/  @P0 LDG.E R0, desc[UR6][R2.64+-0x4] ;  /* 0xfffffc0602000981 */ /* 0x000ea2000c1e1900 */
[----:B------:R-:W-:Y:S06]  /*0120*/  BAR.SYNC.DEFER_BLOCKING 0x0 ;  /* 0x0000000000007b1d */ /* 0x000fec0000010000 */
[----:B------:R-:W2:Y:S01]  /*0130*/  @P0 LDG.E R9, desc[UR6][R2.64] ;  /* 0x0000000602090981 */ /* 0x000ea2000c1e1900 */
[----:B------:R-:W-:Y:S01]  /*0140*/  ISETP.GE.U32.AND P1, PT, R8, 0x2, PT ;  /* 0x000000020800780c */ /* 0x000fe20003f26070 */
[----:B--2---:R-:W-:-:S05]  /*0150*/  @P0 FADD R9, R0, R9 ;  /* 0x0000000900090221 */ /* 0x004fca0000000000 */
[----:B------:R1:W-:Y:S01]  /*0160*/  @P0 STG.E desc[UR6][R2.64], R9 ;  /* 0x0000000902000986 */ /* 0x0003e2000c101906 */
[----:B------:R-:W-:Y:S06]  /*0170*/  BAR.SYNC.DEFER_BLOCKING 0x0 ;  /* 0x0000000000007b1d */ /* 0x000fec0000010000 */
[----:B------:R-:W2:Y:S02]  /*0180*/  @P1 LDG.E R0, desc[UR6][R2.64+-0x8] ;  /* 0xfffff80602001981 */ /* 0x000ea4000c1e1900 */
[----:B------:R-:W-:Y:S06]  /*0190*/  BAR.SYNC.DEFER_BLOCKING 0x0 ;  /* 0x0000000000007b1d */ /* 0x000fec0000010000 */
[----:B0-----:R-:W2:Y:S01]  /*01a0*/  @P1 LDG.E R5, desc[UR6][R2.64] ;  /* 0x0000000602051981 */ /* 0x001ea2000c1e1900 */
[----:B------:R-:W-:-:S06]  /*01b0*/  UIADD3 UR4, UPT, UPT, UR4, -0x1, URZ ;  /* 0xffffffff04047890 */ /* 0x000fcc000fffe0ff */
[----:B------:R-:W-:Y:S01]  /*01c0*/  ISETP.NE.AND P0, PT, R8, UR4, PT ;  /* 0x0000000408007c0c */ /* 0x000fe2000bf05270 */
[----:B--2---:R-:W-:-:S05]  /*01d0*/  @P1 FADD R5, R5, R0 ;  /* 0x0000000005051221 */ /* 0x004fca0000000000 */
[----:B------:R1:W-:Y:S01]  /*01e0*/  @P1 STG.E desc[UR6][R2.64], R5 ;  /* 0x0000000502001986 */ /* 0x0003e2000c101906 */
[----:B------:R-:W-:Y:S06]  /*01f0*/  BAR.SYNC.DEFER_BLOCKING 0x0 ;  /* 0x0000000000007b1d */ /* 0x000fec0000010000 */
[----:B------:R-:W-:Y:S05]  /*0200*/  @P0 EXIT ;  /* 0x000000000000094d */ /* 0x000fea0003800000 */
[----:B-1----:R-:W2:Y:S01]  /*0210*/  LDG.E R3, desc[UR6][R2.64] ;  /* 0x0000000602037981 */ /* 0x002ea2000c1e1900 */
[----:B------:R-:W0:Y:S02]  /*0220*/  LDC.64 R4, c[0x0][0x390] ;  /* 0x0000e400ff047b82 */ /* 0x000e240000000a00 */
[----:B0-----:R-:W-:-:S05]  /*0230*/  IMAD.WIDE.U32 R4, R11, 0x4, R4 ;  /* 0x000000040b047825 */ /* 0x001fca00078e0004 */
[----:B--2---:R-:W-:Y:S01]  /*0240*/  STG.E desc[UR6][R4.64], R3 ;  /* 0x0000000304007986 */ /* 0x004fe2000c101906 */
[----:B------:R-:W-:Y:S05]  /*0250*/  EXIT ;  /* 0x000000000000794d */ /* 0x000fea0003800000 */
.L_x_2:
        /* <DEDUP_REMOVED lines=10> */
.L_x_4:


//--------------------- .nv.shared.reserved.0     --------------------------
	.section	.nv.shared.reserved.0,"aw",@nobits
	.weak		__nv_reservedSMEM_offset_0_alias
	.size		__nv_reservedSMEM_offset_0_alias, 0, 64
	.other		__nv_reservedSMEM_offset_0_alias,@"STO_CUDA_RESERVED_SHARED STV_DEFAULT"
__nv_reservedSMEM_offset_0_alias:
	.zero		0
	.zero		64


//--------------------- .nv.constant0._Z11scanPartialPfS_ --------------------------
	.section	.nv.constant0._Z11scanPartialPfS_,"a",@progbits
	.sectionflags	@""
	.align	4
.nv.constant0._Z11scanPartialPfS_:
	.zero		912


//--------------------- .nv.constant0._Z10scanKernelPfS_S_ --------------------------
	.section	.nv.constant0._Z10scanKernelPfS_S_,"a",@progbits
	.sectionflags	@""
	.align	4
.nv.constant0._Z10scanKernelPfS_S_:
	.zero		920


//--------------------- SYMBOLS --------------------------

	.type		.nv.reservedSmem.offset0,@object
	.size		.nv.reservedSmem.offset0,0x4
